//
// Generated by NVIDIA NVVM Compiler
//
// Compiler Build ID: CL-36424714
// Cuda compilation tools, release 13.0, V13.0.88
// Based on NVVM 20.0.0
//

.version 9.0
.target sm_100
.address_size 64

	// .globl	_Z2k1Pj
.global .align 4 .u32 delta = 4;
// _ZZ2k1PjE3sum has been demoted
// _ZZ2k1PjE3avg has been demoted
// _ZZ2k1PjE16donationboxindex has been demoted

.visible .entry _Z2k1Pj(
	.param .u64 .ptr .align 1 _Z2k1Pj_param_0
)
{
	.reg .pred 	%p<6>;
	.reg .b32 	%r<19>;
	.reg .b64 	%rd<5>;
	// demoted variable
	.shared .align 4 .u32 _ZZ2k1PjE3sum;
	// demoted variable
	.shared .align 4 .u32 _ZZ2k1PjE3avg;
	// demoted variable
	.shared .align 4 .u32 _ZZ2k1PjE16donationboxindex;
	ld.param.u64 	%rd1, [_Z2k1Pj_param_0];
	mov.u32 	%r9, %ctaid.x;
	mov.u32 	%r1, %ntid.x;
	mov.u32 	%r10, %tid.x;
	mad.lo.s32 	%r2, %r9, %r1, %r10;
	setp.ne.s32 	%p1, %r2, 0;
	@%p1 bra 	$L__BB0_2;
	mov.b32 	%r11, 0;
	st.shared.u32 	[_ZZ2k1PjE3sum], %r11;
	st.shared.u32 	[_ZZ2k1PjE16donationboxindex], %r11;
$L__BB0_2:
	setp.eq.s32 	%p2, %r2, 0;
	cvta.to.global.u64 	%rd2, %rd1;
	mul.wide.u32 	%rd3, %r2, 4;
	add.s64 	%rd4, %rd2, %rd3;
	ld.global.u32 	%r3, [%rd4];
	atom.shared.add.u32 	%r12, [_ZZ2k1PjE3sum], %r3;
	@%p2 bra 	$L__BB0_4;
	ld.shared.u32 	%r18, [_ZZ2k1PjE3avg];
	bra.uni 	$L__BB0_5;
$L__BB0_4:
	ld.shared.u32 	%r13, [_ZZ2k1PjE3sum];
	div.u32 	%r18, %r13, %r1;
	st.shared.u32 	[_ZZ2k1PjE3avg], %r18;
$L__BB0_5:
	sub.s32 	%r7, %r3, %r18;
	setp.lt.u32 	%p3, %r7, 5;
	@%p3 bra 	$L__BB0_7;
	atom.shared.add.u32 	%r14, [_ZZ2k1PjE16donationboxindex], %r7;
$L__BB0_7:
	bar.sync 	0;
	ld.shared.u32 	%r15, [_ZZ2k1PjE16donationboxindex];
	setp.gt.u32 	%p4, %r15, 9999;
	@%p4 bra 	$L__BB0_10;
	add.s32 	%r8, %r1, 10000;
$L__BB0_9:
	atom.shared.dec.u32 	%r16, [_ZZ2k1PjE16donationboxindex], %r8;
	ld.shared.u32 	%r17, [_ZZ2k1PjE16donationboxindex];
	setp.lt.u32 	%p5, %r17, 10000;
	@%p5 bra 	$L__BB0_9;
$L__BB0_10:
	ret;

}


// ===== COMPILED SASS (sm_100) =====

	.target	sm_100

	.elftype	@"ET_EXEC"


//--------------------- .note.nv.tkinfo           --------------------------
	.section	.note.nv.tkinfo,"",@"SHT_NOTE"
	.sectionflags	@"SHF_NOTE_NV_TKINFO"
	.tkinfo
        /*0018*/ 	.word	0x00000002
        /*0030*/ 	.string	""
        /*0030*/ 	.string	"ptxas"
        /*0030*/ 	.string	"Cuda compilation tools, release 13.0, V13.0.88"
        /*0030*/ 	.string	"Build cuda_13.0.r13.0/compiler.36424714_0"
        /*0030*/ 	.string	"-arch sm_100 -m 64 "



//--------------------- .note.nv.cuinfo           --------------------------
	.section	.note.nv.cuinfo,"",@"SHT_NOTE"
	.sectionflags	@"SHF_NOTE_NV_CUINFO"
        /*0018*/ 	.short	0x0002
        /*001a*/ 	.short	0x0064
        /*001c*/ 	.short	0x0082
	.zero		2


//--------------------- .nv.info                  --------------------------
	.section	.nv.info,"",@"SHT_CUDA_INFO"
	.align	4


	//----- nvinfo : EIATTR_REGCOUNT
	.align		4
        /*0000*/ 	.byte	0x04, 0x2f
        /*0002*/ 	.short	(.L_2 - .L_1)
	.align		4
.L_1:
        /*0004*/ 	.word	index@(_Z2k1Pj)
        /*0008*/ 	.word	0x0000000d


	//----- nvinfo : EIATTR_FRAME_SIZE
	.align		4
.L_2:
        /*000c*/ 	.byte	0x04, 0x11
        /*000e*/ 	.short	(.L_4 - .L_3)
	.align		4
.L_3:
        /*0010*/ 	.word	index@(_Z2k1Pj)
        /*0014*/ 	.word	0x00000000


	//----- nvinfo : EIATTR_MIN_STACK_SIZE
	.align		4
.L_4:
        /*0018*/ 	.byte	0x04, 0x12
        /*001a*/ 	.short	(.L_6 - .L_5)
	.align		4
.L_5:
        /*001c*/ 	.word	index@(_Z2k1Pj)
        /*0020*/ 	.word	0x00000000
.L_6:


//--------------------- .nv.compat                --------------------------
	.section	.nv.compat,"",@"SHT_CUDA_COMPAT_INFO"
	.align	4
        /*0000*/ 	.byte	0x02, 0x09, 0x00, 0x00, 0x02, 0x02, 0x01, 0x00, 0x02, 0x05, 0x05, 0x00, 0x03, 0x07, 0x01, 0x01
        /*0010*/ 	.byte	0x02, 0x03, 0x00, 0x00, 0x02, 0x06, 0x01, 0x00, 0x04, 0x0b, 0x08, 0x00, 0x09, 0x00, 0x00, 0x00
        /*0020*/ 	.byte	0x00, 0x00, 0x00, 0x00


//--------------------- .nv.info._Z2k1Pj          --------------------------
	.section	.nv.info._Z2k1Pj,"",@"SHT_CUDA_INFO"
	.sectionflags	@""
	.align	4


	//----- nvinfo : EIATTR_CUDA_API_VERSION
	.align		4
        /*0000*/ 	.byte	0x04, 0x37
        /*0002*/ 	.short	(.L_8 - .L_7)
.L_7:
        /*0004*/ 	.word	0x00000082


	//----- nvinfo : EIATTR_KPARAM_INFO
	.align		4
.L_8:
        /*0008*/ 	.byte	0x04, 0x17
        /*000a*/ 	.short	(.L_10 - .L_9)
.L_9:
        /*000c*/ 	.word	0x00000000
        /*0010*/ 	.short	0x0000
        /*0012*/ 	.short	0x0000
        /*0014*/ 	.byte	0x00, 0xf5, 0x21, 0x00


	//----- nvinfo : EIATTR_SPARSE_MMA_MASK
	.align		4
.L_10:
        /*0018*/ 	.byte	0x03, 0x50
        /*001a*/ 	.short	0x0000


	//----- nvinfo : EIATTR_MAXREG_COUNT
	.align		4
        /*001c*/ 	.byte	0x03, 0x1b
        /*001e*/ 	.short	0x00ff


	//----- nvinfo : EIATTR_NUM_BARRIERS
	.align		4
        /*0020*/ 	.byte	0x02, 0x4c
        /*0022*/ 	.byte	0x01
	.zero		1


	//----- nvinfo : EIATTR_MERCURY_ISA_VERSION
	.align		4
        /*0024*/ 	.byte	0x03, 0x5f
        /*0026*/ 	.short	0x0101


	//----- nvinfo : EIATTR_INT_WARP_WIDE_INSTR_OFFSETS
	.align		4
        /*0028*/ 	.byte	0x04, 0x31
        /*002a*/ 	.short	(.L_12 - .L_11)


	//   ....[0]....
.L_11:
        /*002c*/ 	.word	0x000000a0


	//   ....[1]....
        /*0030*/ 	.word	0x00000150


	//   ....[2]....
        /*0034*/ 	.word	0x00000330


	//   ....[3]....
        /*0038*/ 	.word	0x00000340


	//----- nvinfo : EIATTR_VRC_CTA_INIT_COUNT
	.align		4
.L_12:
        /*003c*/ 	.byte	0x02, 0x4a
	.zero		1
	.zero		1


	//----- nvinfo : EIATTR_EXIT_INSTR_OFFSETS
	.align		4
        /*0040*/ 	.byte	0x04, 0x1c
        /*0042*/ 	.short	(.L_14 - .L_13)


	//   ....[0]....
.L_13:
        /*0044*/ 	.word	0x000003f0


	//   ....[1]....
        /*0048*/ 	.word	0x00000470


	//----- nvinfo : EIATTR_CRS_STACK_SIZE
	.align		4
.L_14:
        /*004c*/ 	.byte	0x04, 0x1e
        /*004e*/ 	.short	(.L_16 - .L_15)
.L_15:
        /*0050*/ 	.word	0x00000000


	//----- nvinfo : EIATTR_CBANK_PARAM_SIZE
	.align		4
.L_16:
        /*0054*/ 	.byte	0x03, 0x19
        /*0056*/ 	.short	0x0008


	//----- nvinfo : EIATTR_PARAM_CBANK
	.align		4
        /*0058*/ 	.byte	0x04, 0x0a
        /*005a*/ 	.short	(.L_18 - .L_17)
	.align		4
.L_17:
        /*005c*/ 	.word	index@(.nv.constant0._Z2k1Pj)
        /*0060*/ 	.short	0x0380
        /*0062*/ 	.short	0x0008


	//----- nvinfo : EIATTR_SW_WAR
	.align		4
.L_18:
        /*0064*/ 	.byte	0x04, 0x36
        /*0066*/ 	.short	(.L_20 - .L_19)
.L_19:
        /*0068*/ 	.word	0x00000008
.L_20:


//--------------------- .nv.callgraph             --------------------------
	.section	.nv.callgraph,"",@"SHT_CUDA_CALLGRAPH"
	.align	4
	.sectionentsize	8
	.align		4
        /*0000*/ 	.word	0x00000000
	.align		4
        /*0004*/ 	.word	0xffffffff
	.align		4
        /*0008*/ 	.word	0x00000000
	.align		4
        /*000c*/ 	.word	0xfffffffe
	.align		4
        /*0010*/ 	.word	0x00000000
	.align		4
        /*0014*/ 	.word	0xfffffffd
	.align		4
        /*0018*/ 	.word	0x00000000
	.align		4
        /*001c*/ 	.word	0xfffffffc


//--------------------- .nv.constant4             --------------------------
	.section	.nv.constant4,"a",@progbits
	.align	8
	.align		8
.nv.constant4:
        /*0000*/ 	.dword	delta


//--------------------- .text._Z2k1Pj             --------------------------
	.section	.text._Z2k1Pj,"ax",@progbits
	.align	128
        .global         _Z2k1Pj
        .type           _Z2k1Pj,@function
        .size           _Z2k1Pj,(.L_x_6 - _Z2k1Pj)
        .other          _Z2k1Pj,@"STO_CUDA_ENTRY STV_DEFAULT"
_Z2k1Pj:
.text._Z2k1Pj:
[----:B------:R-:W-:Y:S01]  /*0000*/  LDC R1, c[0x0][0x37c] ;  /* 0x0000df00ff017b82 */ /* 0x000fe20000000800 */
[----:B------:R-:W0:Y:S07]  /*0010*/  S2R R0, SR_TID.X ;  /* 0x0000000000007919 */ /* 0x000e2e0000002100 */
[----:B------:R-:W0:Y:S01]  /*0020*/  S2UR UR6, SR_CTAID.X ;  /* 0x00000000000679c3 */ /* 0x000e220000002500 */
[----:B------:R-:W1:Y:S07]  /*0030*/  LDCU.64 UR4, c[0x0][0x358] ;  /* 0x00006b00ff0477ac */ /* 0x000e6e0008000a00 */
[----:B------:R-:W0:Y:S08]  /*0040*/  LDC R7, c[0x0][0x360] ;  /* 0x0000d800ff077b82 */ /* 0x000e300000000800 */
[----:B------:R-:W2:Y:S01]  /*0050*/  LDC.64 R2, c[0x0][0x380] ;  /* 0x0000e000ff027b82 */ /* 0x000ea20000000a00 */
[----:B0-----:R-:W-:-:S04]  /*0060*/  IMAD R5, R7, UR6, R0 ;  /* 0x0000000607057c24 */ /* 0x001fc8000f8e0200 */
[----:B--2---:R-:W-:-:S05]  /*0070*/  IMAD.WIDE.U32 R2, R5, 0x4, R2 ;  /* 0x0000000405027825 */ /* 0x004fca00078e0002 */
[----:B-1----:R-:W2:Y:S01]  /*0080*/  LDG.E R0, desc[UR4][R2.64] ;  /* 0x0000000402007981 */ /* 0x002ea2000c1e1900 */
[----:B------:R-:W0:Y:S01]  /*0090*/  S2UR UR8, SR_CgaCtaId ;  /* 0x00000000000879c3 */ /* 0x000e220000008800 */
[----:B------:R-:W-:Y:S01]  /*00a0*/  VOTEU.ANY UR4, UPT, PT ;  /* 0x0000000000047886 */ /* 0x000fe200038e0100 */
[C---:B------:R-:W-:Y:S01]  /*00b0*/  ISETP.NE.AND P0, PT, R5.reuse, RZ, PT ;  /* 0x000000ff0500720c */ /* 0x040fe20003f05270 */
[----:B------:R-:W1:Y:S01]  /*00c0*/  S2R R6, SR_LANEID ;  /* 0x0000000000067919 */ /* 0x000e620000000000 */
[----:B------:R-:W-:Y:S01]  /*00d0*/  UFLO.U32 UR4, UR4 ;  /* 0x00000004000472bd */ /* 0x000fe200080e0000 */
[----:B------:R-:W-:Y:S01]  /*00e0*/  ISETP.NE.AND P1, PT, R5, RZ, PT ;  /* 0x000000ff0500720c */ /* 0x000fe20003f25270 */
[----:B------:R-:W-:Y:S01]  /*00f0*/  UMOV UR6, 0x400 ;  /* 0x0000040000067882 */ /* 0x000fe20000000000 */
[----:B------:R-:W-:Y:S01]  /*0100*/  BSSY.RECONVERGENT B0, `(.L_x_0) ;  /* 0x000001e000007945 */ /* 0x000fe20003800200 */
[----:B0-----:R-:W-:-:S09]  /*0110*/  ULEA UR7, UR8, UR6, 0x18 ;  /* 0x0000000608077291 */ /* 0x001fd2000f8ec0ff */
[----:B------:R-:W-:Y:S01]  /*0120*/  @!P0 STS [UR7], RZ ;  /* 0x000000ffff008988 */ /* 0x000fe20008000807 */
[----:B-1----:R-:W-:-:S03]  /*0130*/  ISETP.EQ.U32.AND P2, PT, R6, UR4, PT ;  /* 0x0000000406007c0c */ /* 0x002fc6000bf42070 */
[----:B------:R-:W-:Y:S01]  /*0140*/  @!P0 STS [UR7+0x8], RZ ;  /* 0x000008ffff008988 */ /* 0x000fe20008000807 */
[----:B--2---:R-:W0:Y:S02]  /*0150*/  REDUX.SUM UR5, R0 ;  /* 0x00000000000573c4 */ /* 0x004e24000000c000 */
[----:B0-----:R-:W-:-:S07]  /*0160*/  IMAD.U32 R2, RZ, RZ, UR5 ;  /* 0x00000005ff027e24 */ /* 0x001fce000f8e00ff */
[----:B------:R0:W-:Y:S04]  /*0170*/  @P2 ATOMS.ADD RZ, [UR7], R2 ;  /* 0x00000002ffff298c */ /* 0x0001e80008000007 */
[----:B------:R-:W1:Y:S01]  /*0180*/  @P1 LDS R3, [UR7+0x4] ;  /* 0x00000407ff031984 */ /* 0x000e620008000800 */
[----:B------:R-:W-:Y:S05]  /*0190*/  @P1 BRA `(.L_x_1) ;  /* 0x0000000000501947 */ /* 0x000fea0003800000 */
[----:B------:R-:W2:Y:S01]  /*01a0*/  I2F.U32.RP R4, R7 ;  /* 0x0000000700047306 */ /* 0x000ea20000209000 */
[----:B------:R-:W3:Y:S01]  /*01b0*/  LDS R10, [UR7] ;  /* 0x00000007ff0a7984 */ /* 0x000ee20008000800 */
[----:B------:R-:W-:-:S06]  /*01c0*/  ISETP.NE.U32.AND P2, PT, R7, RZ, PT ;  /* 0x000000ff0700720c */ /* 0x000fcc0003f45070 */
[----:B--2---:R-:W0:Y:S02]  /*01d0*/  MUFU.RCP R4, R4 ;  /* 0x0000000400047308 */ /* 0x004e240000001000 */
[----:B0-----:R-:W-:-:S06]  /*01e0*/  VIADD R2, R4, 0xffffffe ;  /* 0x0ffffffe04027836 */ /* 0x001fcc0000000000 */
[----:B-1----:R0:W1:Y:S02]  /*01f0*/  F2I.FTZ.U32.TRUNC.NTZ R3, R2 ;  /* 0x0000000200037305 */ /* 0x002064000021f000 */
[----:B0-----:R-:W-:Y:S01]  /*0200*/  IMAD.MOV.U32 R2, RZ, RZ, RZ ;  /* 0x000000ffff027224 */ /* 0x001fe200078e00ff */
[----:B-1----:R-:W-:-:S05]  /*0210*/  IADD3 R8, PT, PT, RZ, -R3, RZ ;  /* 0x80000003ff087210 */ /* 0x002fca0007ffe0ff */
[----:B------:R-:W-:-:S04]  /*0220*/  IMAD R5, R8, R7, RZ ;  /* 0x0000000708057224 */ /* 0x000fc800078e02ff */
[----:B------:R-:W-:-:S06]  /*0230*/  IMAD.HI.U32 R3, R3, R5, R2 ;  /* 0x0000000503037227 */ /* 0x000fcc00078e0002 */
[----:B---3--:R-:W-:-:S04]  /*0240*/  IMAD.HI.U32 R3, R3, R10, RZ ;  /* 0x0000000a03037227 */ /* 0x008fc800078e00ff */
[----:B------:R-:W-:-:S04]  /*0250*/  IMAD.MOV R8, RZ, RZ, -R3 ;  /* 0x000000ffff087224 */ /* 0x000fc800078e0a03 */
[----:B------:R-:W-:-:S05]  /*0260*/  IMAD R4, R7, R8, R10 ;  /* 0x0000000807047224 */ /* 0x000fca00078e020a */
[----:B------:R-:W-:-:S13]  /*0270*/  ISETP.GE.U32.AND P0, PT, R4, R7, PT ;  /* 0x000000070400720c */ /* 0x000fda0003f06070 */
[----:B------:R-:W-:Y:S01]  /*0280*/  @P0 IADD3 R4, PT, PT, R4, -R7, RZ ;  /* 0x8000000704040210 */ /* 0x000fe20007ffe0ff */
[----:B------:R-:W-:-:S03]  /*0290*/  @P0 VIADD R3, R3, 0x1 ;  /* 0x0000000103030836 */ /* 0x000fc60000000000 */
[----:B------:R-:W-:-:S13]  /*02a0*/  ISETP.GE.U32.AND P1, PT, R4, R7, PT ;  /* 0x000000070400720c */ /* 0x000fda0003f26070 */
[----:B------:R-:W-:Y:S01]  /*02b0*/  @P1 VIADD R3, R3, 0x1 ;  /* 0x0000000103031836 */ /* 0x000fe20000000000 */
[----:B------:R-:W-:-:S05]  /*02c0*/  @!P2 LOP3.LUT R3, RZ, R7, RZ, 0x33, !PT ;  /* 0x00000007ff03a212 */ /* 0x000fca00078e33ff */
[----:B------:R2:W-:Y:S02]  /*02d0*/  STS [UR7+0x4], R3 ;  /* 0x00000403ff007988 */ /* 0x0005e40008000807 */
.L_x_1:
[----:B------:R-:W-:Y:S05]  /*02e0*/  BSYNC.RECONVERGENT B0 ;  /* 0x0000000000007941 */ /* 0x000fea0003800200 */
.L_x_0:
[----:B-12---:R-:W-:Y:S01]  /*02f0*/  IADD3 R3, PT, PT, R0, -R3, RZ ;  /* 0x8000000300037210 */ /* 0x006fe20007ffe0ff */
[----:B------:R-:W-:Y:S03]  /*0300*/  BSSY.RECONVERGENT B0, `(.L_x_2) ;  /* 0x000000b000007945 */ /* 0x000fe60003800200 */
[----:B------:R-:W-:-:S13]  /*0310*/  ISETP.GE.U32.AND P0, PT, R3, 0x5, PT ;  /* 0x000000050300780c */ /* 0x000fda0003f06070 */
[----:B------:R-:W-:Y:S05]  /*0320*/  @!P0 BRA `(.L_x_3) ;  /* 0x0000000000208947 */ /* 0x000fea0003800000 */
[----:B------:R-:W1:Y:S01]  /*0330*/  REDUX.SUM UR9, R3 ;  /* 0x00000000030973c4 */ /* 0x000e62000000c000 */
[----:B------:R-:W-:Y:S02]  /*0340*/  VOTEU.ANY UR4, UPT, PT ;  /* 0x0000000000047886 */ /* 0x000fe400038e0100 */
[----:B------:R-:W-:Y:S02]  /*0350*/  UFLO.U32 UR5, UR4 ;  /* 0x00000004000572bd */ /* 0x000fe400080e0000 */
[----:B------:R-:W-:-:S04]  /*0360*/  UIADD3 UR4, UPT, UPT, UR6, 0x8, URZ ;  /* 0x0000000806047890 */ /* 0x000fc8000fffe0ff */
[----:B------:R-:W-:Y:S01]  /*0370*/  ISETP.EQ.U32.AND P0, PT, R6, UR5, PT ;  /* 0x0000000506007c0c */ /* 0x000fe2000bf02070 */
[----:B------:R-:W-:Y:S01]  /*0380*/  ULEA UR4, UR8, UR4, 0x18 ;  /* 0x0000000408047291 */ /* 0x000fe2000f8ec0ff */
[----:B-1----:R-:W-:-:S11]  /*0390*/  IMAD.U32 R0, RZ, RZ, UR9 ;  /* 0x00000009ff007e24 */ /* 0x002fd6000f8e00ff */
[----:B------:R1:W-:Y:S02]  /*03a0*/  @P0 ATOMS.ADD RZ, [UR4], R0 ;  /* 0x00000000ffff098c */ /* 0x0003e40008000004 */
.L_x_3:
[----:B------:R-:W-:Y:S05]  /*03b0*/  BSYNC.RECONVERGENT B0 ;  /* 0x0000000000007941 */ /* 0x000fea0003800200 */
.L_x_2:
[----:B------:R-:W-:Y:S06]  /*03c0*/  BAR.SYNC.DEFER_BLOCKING 0x0 ;  /* 0x0000000000007b1d */ /* 0x000fec0000010000 */
[----:B-1----:R-:W1:Y:S02]  /*03d0*/  LDS R0, [UR7+0x8] ;  /* 0x00000807ff007984 */ /* 0x002e640008000800 */
[----:B-1----:R-:W-:-:S13]  /*03e0*/  ISETP.GT.U32.AND P0, PT, R0, 0x270f, PT ;  /* 0x0000270f0000780c */ /* 0x002fda0003f04070 */
[----:B------:R-:W-:Y:S05]  /*03f0*/  @P0 EXIT ;  /* 0x000000000000094d */ /* 0x000fea0003800000 */
[----:B------:R-:W-:Y:S01]  /*0400*/  UIADD3 UR4, UPT, UPT, UR6, 0x8, URZ ;  /* 0x0000000806047890 */ /* 0x000fe2000fffe0ff */
[----:B------:R-:W-:-:S03]  /*0410*/  IADD3 R0, PT, PT, R7, 0x2710, RZ ;  /* 0x0000271007007810 */ /* 0x000fc60007ffe0ff */
[----:B------:R-:W-:-:S12]  /*0420*/  ULEA UR4, UR8, UR4, 0x18 ;  /* 0x0000000408047291 */ /* 0x000fd8000f8ec0ff */
.L_x_4:
[----:B------:R-:W-:Y:S04]  /*0430*/  ATOMS.DEC RZ, [UR4], R0 ;  /* 0x00000000ffff798c */ /* 0x000fe8000a000004 */
[----:B0-----:R-:W0:Y:S02]  /*0440*/  LDS R2, [UR7+0x8] ;  /* 0x00000807ff027984 */ /* 0x001e240008000800 */
[----:B0-----:R-:W-:-:S13]  /*0450*/  ISETP.GE.U32.AND P0, PT, R2, 0x2710, PT ;  /* 0x000027100200780c */ /* 0x001fda0003f06070 */
[----:B------:R-:W-:Y:S05]  /*0460*/  @!P0 BRA `(.L_x_4) ;  /* 0xfffffffc00f08947 */ /* 0x000fea000383ffff */
[----:B------:R-:W-:Y:S05]  /*0470*/  EXIT ;  /* 0x000000000000794d */ /* 0x000fea0003800000 */
.L_x_5:
[----:B------:R-:W-:-:S00]  /*0480*/  BRA `(.L_x_5) ;  /* 0xfffffffc00fc7947 */ /* 0x000fc0000383ffff */
[----:B------:R-:W-:-:S00]  /*0490*/  NOP ;  /* 0x0000000000007918 */ /* 0x000fc00000000000 */
        /* <DEDUP_REMOVED lines=14> */
.L_x_6:


//--------------------- .nv.global.init           --------------------------
	.section	.nv.global.init,"aw",@progbits
	.align	4
.nv.global.init:
	.type		delta,@object
	.size		delta,(.L_0 - delta)
delta:
        /*0000*/ 	.byte	0x04, 0x00, 0x00, 0x00
.L_0:


//--------------------- .nv.shared._Z2k1Pj        --------------------------
	.section	.nv.shared._Z2k1Pj,"aw",@nobits
	.sectionflags	@""
	.align	4
.nv.shared._Z2k1Pj:
	.zero		1036


//--------------------- .nv.shared.reserved.0     --------------------------
	.section	.nv.shared.reserved.0,"aw",@nobits
	.weak		__nv_reservedSMEM_offset_0_alias
	.size		__nv_reservedSMEM_offset_0_alias, 0, 64
	.other		__nv_reservedSMEM_offset_0_alias,@"STO_CUDA_RESERVED_SHARED STV_DEFAULT"
__nv_reservedSMEM_offset_0_alias:
	.zero		0
	.zero		64


//--------------------- .nv.constant0._Z2k1Pj     --------------------------
	.section	.nv.constant0._Z2k1Pj,"a",@progbits
	.sectionflags	@""
	.align	4
.nv.constant0._Z2k1Pj:
	.zero		904


//--------------------- SYMBOLS --------------------------

	.type		.nv.reservedSmem.offset0,@object
	.size		.nv.reservedSmem.offset0,0x4
	.type		.nv.reservedSmem.cap,@object
	.size		.nv.reservedSmem.cap,0x4
